//
// Generated by NVIDIA NVVM Compiler
//
// Compiler Build ID: CL-36424714
// Cuda compilation tools, release 13.0, V13.0.88
// Based on NVVM 20.0.0
//

.version 9.0
.target sm_100
.address_size 64

	// .globl	_Z17vector_add_kernelPKfS0_Pfi

.visible .entry _Z17vector_add_kernelPKfS0_Pfi(
	.param .u64 .ptr .align 1 _Z17vector_add_kernelPKfS0_Pfi_param_0,
	.param .u64 .ptr .align 1 _Z17vector_add_kernelPKfS0_Pfi_param_1,
	.param .u64 .ptr .align 1 _Z17vector_add_kernelPKfS0_Pfi_param_2,
	.param .u32 _Z17vector_add_kernelPKfS0_Pfi_param_3
)
{
	.reg .pred 	%p<7>;
	.reg .b32 	%r<31>;
	.reg .b32 	%f<16>;
	.reg .b64 	%rd<25>;

	ld.param.u64 	%rd4, [_Z17vector_add_kernelPKfS0_Pfi_param_0];
	ld.param.u64 	%rd5, [_Z17vector_add_kernelPKfS0_Pfi_param_1];
	ld.param.u64 	%rd6, [_Z17vector_add_kernelPKfS0_Pfi_param_2];
	ld.param.u32 	%r12, [_Z17vector_add_kernelPKfS0_Pfi_param_3];
	cvta.to.global.u64 	%rd1, %rd6;
	cvta.to.global.u64 	%rd2, %rd5;
	cvta.to.global.u64 	%rd3, %rd4;
	mov.u32 	%r13, %tid.x;
	mov.u32 	%r14, %ctaid.x;
	mov.u32 	%r15, %ntid.x;
	mad.lo.s32 	%r29, %r14, %r15, %r13;
	mov.u32 	%r16, %nctaid.x;
	mul.lo.s32 	%r2, %r16, %r15;
	setp.ge.s32 	%p1, %r29, %r12;
	@%p1 bra 	$L__BB0_7;
	add.s32 	%r17, %r29, %r2;
	max.s32 	%r18, %r12, %r17;
	setp.lt.s32 	%p2, %r17, %r12;
	selp.u32 	%r19, 1, 0, %p2;
	add.s32 	%r20, %r17, %r19;
	sub.s32 	%r21, %r18, %r20;
	div.u32 	%r22, %r21, %r2;
	add.s32 	%r3, %r22, %r19;
	and.b32  	%r23, %r3, 3;
	setp.eq.s32 	%p3, %r23, 3;
	@%p3 bra 	$L__BB0_4;
	add.s32 	%r24, %r3, 1;
	and.b32  	%r25, %r24, 3;
	neg.s32 	%r27, %r25;
$L__BB0_3:
	.pragma "nounroll";
	mul.wide.s32 	%rd7, %r29, 4;
	add.s64 	%rd8, %rd1, %rd7;
	add.s64 	%rd9, %rd2, %rd7;
	add.s64 	%rd10, %rd3, %rd7;
	ld.global.f32 	%f1, [%rd10];
	ld.global.f32 	%f2, [%rd9];
	add.f32 	%f3, %f1, %f2;
	st.global.f32 	[%rd8], %f3;
	add.s32 	%r29, %r29, %r2;
	add.s32 	%r27, %r27, 1;
	setp.ne.s32 	%p4, %r27, 0;
	@%p4 bra 	$L__BB0_3;
$L__BB0_4:
	setp.lt.u32 	%p5, %r3, 3;
	@%p5 bra 	$L__BB0_7;
	mul.wide.s32 	%rd15, %r2, 4;
	shl.b32 	%r26, %r2, 2;
$L__BB0_6:
	mul.wide.s32 	%rd11, %r29, 4;
	add.s64 	%rd12, %rd3, %rd11;
	ld.global.f32 	%f4, [%rd12];
	add.s64 	%rd13, %rd2, %rd11;
	ld.global.f32 	%f5, [%rd13];
	add.f32 	%f6, %f4, %f5;
	add.s64 	%rd14, %rd1, %rd11;
	st.global.f32 	[%rd14], %f6;
	add.s64 	%rd16, %rd12, %rd15;
	ld.global.f32 	%f7, [%rd16];
	add.s64 	%rd17, %rd13, %rd15;
	ld.global.f32 	%f8, [%rd17];
	add.f32 	%f9, %f7, %f8;
	add.s64 	%rd18, %rd14, %rd15;
	st.global.f32 	[%rd18], %f9;
	add.s64 	%rd19, %rd16, %rd15;
	ld.global.f32 	%f10, [%rd19];
	add.s64 	%rd20, %rd17, %rd15;
	ld.global.f32 	%f11, [%rd20];
	add.f32 	%f12, %f10, %f11;
	add.s64 	%rd21, %rd18, %rd15;
	st.global.f32 	[%rd21], %f12;
	add.s64 	%rd22, %rd19, %rd15;
	ld.global.f32 	%f13, [%rd22];
	add.s64 	%rd23, %rd20, %rd15;
	ld.global.f32 	%f14, [%rd23];
	add.f32 	%f15, %f13, %f14;
	add.s64 	%rd24, %rd21, %rd15;
	st.global.f32 	[%rd24], %f15;
	add.s32 	%r29, %r26, %r29;
	setp.lt.s32 	%p6, %r29, %r12;
	@%p6 bra 	$L__BB0_6;
$L__BB0_7:
	ret;

}
	// .globl	_Z24vector_add_kernel_memoryPKfS0_Pfii
.visible .entry _Z24vector_add_kernel_memoryPKfS0_Pfii(
	.param .u64 .ptr .align 1 _Z24vector_add_kernel_memoryPKfS0_Pfii_param_0,
	.param .u64 .ptr .align 1 _Z24vector_add_kernel_memoryPKfS0_Pfii_param_1,
	.param .u64 .ptr .align 1 _Z24vector_add_kernel_memoryPKfS0_Pfii_param_2,
	.param .u32 _Z24vector_add_kernel_memoryPKfS0_Pfii_param_3,
	.param .u32 _Z24vector_add_kernel_memoryPKfS0_Pfii_param_4
)
{
	.reg .pred 	%p<4>;
	.reg .b32 	%r<22>;
	.reg .b32 	%f<4>;
	.reg .b64 	%rd<11>;

	ld.param.u64 	%rd4, [_Z24vector_add_kernel_memoryPKfS0_Pfii_param_0];
	ld.param.u64 	%rd5, [_Z24vector_add_kernel_memoryPKfS0_Pfii_param_1];
	ld.param.u64 	%rd6, [_Z24vector_add_kernel_memoryPKfS0_Pfii_param_2];
	ld.param.u32 	%r12, [_Z24vector_add_kernel_memoryPKfS0_Pfii_param_3];
	ld.param.u32 	%r11, [_Z24vector_add_kernel_memoryPKfS0_Pfii_param_4];
	mov.u32 	%r1, %ntid.x;
	mov.u32 	%r13, %nctaid.x;
	mul.lo.s32 	%r2, %r13, %r1;
	mul.lo.s32 	%r14, %r11, %r2;
	div.s32 	%r3, %r12, %r14;
	min.s32 	%r15, %r3, %r11;
	setp.lt.s32 	%p1, %r15, 1;
	@%p1 bra 	$L__BB1_5;
	mov.u32 	%r17, %ctaid.x;
	mov.u32 	%r18, %tid.x;
	mad.lo.s32 	%r4, %r17, %r1, %r18;
	cvta.to.global.u64 	%rd1, %rd4;
	cvta.to.global.u64 	%rd2, %rd5;
	cvta.to.global.u64 	%rd3, %rd6;
	mov.b32 	%r20, 0;
$L__BB1_2:
	mad.lo.s32 	%r19, %r20, %r2, %r4;
	mul.lo.s32 	%r21, %r19, %r11;
	add.s32 	%r7, %r21, %r11;
$L__BB1_3:
	mul.wide.s32 	%rd7, %r21, 4;
	add.s64 	%rd8, %rd3, %rd7;
	add.s64 	%rd9, %rd2, %rd7;
	add.s64 	%rd10, %rd1, %rd7;
	ld.global.f32 	%f1, [%rd10];
	ld.global.f32 	%f2, [%rd9];
	add.f32 	%f3, %f1, %f2;
	st.global.f32 	[%rd8], %f3;
	add.s32 	%r21, %r21, 1;
	setp.lt.s32 	%p2, %r21, %r7;
	@%p2 bra 	$L__BB1_3;
	add.s32 	%r20, %r20, 1;
	setp.ne.s32 	%p3, %r20, %r3;
	@%p3 bra 	$L__BB1_2;
$L__BB1_5:
	ret;

}


// ===== COMPILED SASS (sm_100) =====

	.target	sm_100

	.elftype	@"ET_EXEC"


//--------------------- .note.nv.tkinfo           --------------------------
	.section	.note.nv.tkinfo,"",@"SHT_NOTE"
	.sectionflags	@"SHF_NOTE_NV_TKINFO"
	.tkinfo
        /*0018*/ 	.word	0x00000002
        /*0030*/ 	.string	""
        /*0030*/ 	.string	"ptxas"
        /*0030*/ 	.string	"Cuda compilation tools, release 13.0, V13.0.88"
        /*0030*/ 	.string	"Build cuda_13.0.r13.0/compiler.36424714_0"
        /*0030*/ 	.string	"-arch sm_100 -m 64 "



//--------------------- .note.nv.cuinfo           --------------------------
	.section	.note.nv.cuinfo,"",@"SHT_NOTE"
	.sectionflags	@"SHF_NOTE_NV_CUINFO"
        /*0018*/ 	.short	0x0002
        /*001a*/ 	.short	0x0064
        /*001c*/ 	.short	0x0082
	.zero		2


//--------------------- .nv.info                  --------------------------
	.section	.nv.info,"",@"SHT_CUDA_INFO"
	.align	4


	//----- nvinfo : EIATTR_REGCOUNT
	.align		4
        /*0000*/ 	.byte	0x04, 0x2f
        /*0002*/ 	.short	(.L_1 - .L_0)
	.align		4
.L_0:
        /*0004*/ 	.word	index@(_Z17vector_add_kernelPKfS0_Pfi)
        /*0008*/ 	.word	0x0000001a


	//----- nvinfo : EIATTR_FRAME_SIZE
	.align		4
.L_1:
        /*000c*/ 	.byte	0x04, 0x11
        /*000e*/ 	.short	(.L_3 - .L_2)
	.align		4
.L_2:
        /*0010*/ 	.word	index@(_Z17vector_add_kernelPKfS0_Pfi)
        /*0014*/ 	.word	0x00000000


	//----- nvinfo : EIATTR_REGCOUNT
	.align		4
.L_3:
        /*0018*/ 	.byte	0x04, 0x2f
        /*001a*/ 	.short	(.L_5 - .L_4)
	.align		4
.L_4:
        /*001c*/ 	.word	index@(_Z24vector_add_kernel_memoryPKfS0_Pfii)
        /*0020*/ 	.word	0x00000016


	//----- nvinfo : EIATTR_FRAME_SIZE
	.align		4
.L_5:
        /*0024*/ 	.byte	0x04, 0x11
        /*0026*/ 	.short	(.L_7 - .L_6)
	.align		4
.L_6:
        /*0028*/ 	.word	index@(_Z24vector_add_kernel_memoryPKfS0_Pfii)
        /*002c*/ 	.word	0x00000000


	//----- nvinfo : EIATTR_MIN_STACK_SIZE
	.align		4
.L_7:
        /*0030*/ 	.byte	0x04, 0x12
        /*0032*/ 	.short	(.L_9 - .L_8)
	.align		4
.L_8:
        /*0034*/ 	.word	index@(_Z24vector_add_kernel_memoryPKfS0_Pfii)
        /*0038*/ 	.word	0x00000000


	//----- nvinfo : EIATTR_MIN_STACK_SIZE
	.align		4
.L_9:
        /*003c*/ 	.byte	0x04, 0x12
        /*003e*/ 	.short	(.L_11 - .L_10)
	.align		4
.L_10:
        /*0040*/ 	.word	index@(_Z17vector_add_kernelPKfS0_Pfi)
        /*0044*/ 	.word	0x00000000
.L_11:


//--------------------- .nv.compat                --------------------------
	.section	.nv.compat,"",@"SHT_CUDA_COMPAT_INFO"
	.align	4
        /*0000*/ 	.byte	0x02, 0x09, 0x00, 0x00, 0x02, 0x02, 0x01, 0x00, 0x02, 0x05, 0x05, 0x00, 0x03, 0x07, 0x01, 0x01
        /*0010*/ 	.byte	0x02, 0x03, 0x00, 0x00, 0x02, 0x06, 0x01, 0x00, 0x04, 0x0b, 0x08, 0x00, 0x09, 0x00, 0x00, 0x00
        /*0020*/ 	.byte	0x00, 0x00, 0x00, 0x00


//--------------------- .nv.info._Z24vector_add_kernel_memoryPKfS0_Pfii --------------------------
	.section	.nv.info._Z24vector_add_kernel_memoryPKfS0_Pfii,"",@"SHT_CUDA_INFO"
	.sectionflags	@""
	.align	4


	//----- nvinfo : EIATTR_CUDA_API_VERSION
	.align		4
        /*0000*/ 	.byte	0x04, 0x37
        /*0002*/ 	.short	(.L_13 - .L_12)
.L_12:
        /*0004*/ 	.word	0x00000082


	//----- nvinfo : EIATTR_KPARAM_INFO
	.align		4
.L_13:
        /*0008*/ 	.byte	0x04, 0x17
        /*000a*/ 	.short	(.L_15 - .L_14)
.L_14:
        /*000c*/ 	.word	0x00000000
        /*0010*/ 	.short	0x0004
        /*0012*/ 	.short	0x001c
        /*0014*/ 	.byte	0x00, 0xf0, 0x11, 0x00


	//----- nvinfo : EIATTR_KPARAM_INFO
	.align		4
.L_15:
        /*0018*/ 	.byte	0x04, 0x17
        /*001a*/ 	.short	(.L_17 - .L_16)
.L_16:
        /*001c*/ 	.word	0x00000000
        /*0020*/ 	.short	0x0003
        /*0022*/ 	.short	0x0018
        /*0024*/ 	.byte	0x00, 0xf0, 0x11, 0x00


	//----- nvinfo : EIATTR_KPARAM_INFO
	.align		4
.L_17:
        /*0028*/ 	.byte	0x04, 0x17
        /*002a*/ 	.short	(.L_19 - .L_18)
.L_18:
        /*002c*/ 	.word	0x00000000
        /*0030*/ 	.short	0x0002
        /*0032*/ 	.short	0x0010
        /*0034*/ 	.byte	0x00, 0xf5, 0x21, 0x00


	//----- nvinfo : EIATTR_KPARAM_INFO
	.align		4
.L_19:
        /*0038*/ 	.byte	0x04, 0x17
        /*003a*/ 	.short	(.L_21 - .L_20)
.L_20:
        /*003c*/ 	.word	0x00000000
        /*0040*/ 	.short	0x0001
        /*0042*/ 	.short	0x0008
        /*0044*/ 	.byte	0x00, 0xf5, 0x21, 0x00


	//----- nvinfo : EIATTR_KPARAM_INFO
	.align		4
.L_21:
        /*0048*/ 	.byte	0x04, 0x17
        /*004a*/ 	.short	(.L_23 - .L_22)
.L_22:
        /*004c*/ 	.word	0x00000000
        /*0050*/ 	.short	0x0000
        /*0052*/ 	.short	0x0000
        /*0054*/ 	.byte	0x00, 0xf5, 0x21, 0x00


	//----- nvinfo : EIATTR_SPARSE_MMA_MASK
	.align		4
.L_23:
        /*0058*/ 	.byte	0x03, 0x50
        /*005a*/ 	.short	0x0000


	//----- nvinfo : EIATTR_MAXREG_COUNT
	.align		4
        /*005c*/ 	.byte	0x03, 0x1b
        /*005e*/ 	.short	0x00ff


	//----- nvinfo : EIATTR_MERCURY_ISA_VERSION
	.align		4
        /*0060*/ 	.byte	0x03, 0x5f
        /*0062*/ 	.short	0x0101


	//----- nvinfo : EIATTR_VRC_CTA_INIT_COUNT
	.align		4
        /*0064*/ 	.byte	0x02, 0x4a
	.zero		1
	.zero		1


	//----- nvinfo : EIATTR_EXIT_INSTR_OFFSETS
	.align		4
        /*0068*/ 	.byte	0x04, 0x1c
        /*006a*/ 	.short	(.L_25 - .L_24)


	//   ....[0]....
.L_24:
        /*006c*/ 	.word	0x00000220


	//   ....[1]....
        /*0070*/ 	.word	0x000003e0


	//----- nvinfo : EIATTR_CRS_STACK_SIZE
	.align		4
.L_25:
        /*0074*/ 	.byte	0x04, 0x1e
        /*0076*/ 	.short	(.L_27 - .L_26)
.L_26:
        /*0078*/ 	.word	0x00000000


	//----- nvinfo : EIATTR_CBANK_PARAM_SIZE
	.align		4
.L_27:
        /*007c*/ 	.byte	0x03, 0x19
        /*007e*/ 	.short	0x0020


	//----- nvinfo : EIATTR_PARAM_CBANK
	.align		4
        /*0080*/ 	.byte	0x04, 0x0a
        /*0082*/ 	.short	(.L_29 - .L_28)
	.align		4
.L_28:
        /*0084*/ 	.word	index@(.nv.constant0._Z24vector_add_kernel_memoryPKfS0_Pfii)
        /*0088*/ 	.short	0x0380
        /*008a*/ 	.short	0x0020


	//----- nvinfo : EIATTR_SW_WAR
	.align		4
.L_29:
        /*008c*/ 	.byte	0x04, 0x36
        /*008e*/ 	.short	(.L_31 - .L_30)
.L_30:
        /*0090*/ 	.word	0x00000008
.L_31:


//--------------------- .nv.info._Z17vector_add_kernelPKfS0_Pfi --------------------------
	.section	.nv.info._Z17vector_add_kernelPKfS0_Pfi,"",@"SHT_CUDA_INFO"
	.sectionflags	@""
	.align	4


	//----- nvinfo : EIATTR_CUDA_API_VERSION
	.align		4
        /*0000*/ 	.byte	0x04, 0x37
        /*0002*/ 	.short	(.L_33 - .L_32)
.L_32:
        /*0004*/ 	.word	0x00000082


	//----- nvinfo : EIATTR_KPARAM_INFO
	.align		4
.L_33:
        /*0008*/ 	.byte	0x04, 0x17
        /*000a*/ 	.short	(.L_35 - .L_34)
.L_34:
        /*000c*/ 	.word	0x00000000
        /*0010*/ 	.short	0x0003
        /*0012*/ 	.short	0x0018
        /*0014*/ 	.byte	0x00, 0xf0, 0x11, 0x00


	//----- nvinfo : EIATTR_KPARAM_INFO
	.align		4
.L_35:
        /*0018*/ 	.byte	0x04, 0x17
        /*001a*/ 	.short	(.L_37 - .L_36)
.L_36:
        /*001c*/ 	.word	0x00000000
        /*0020*/ 	.short	0x0002
        /*0022*/ 	.short	0x0010
        /*0024*/ 	.byte	0x00, 0xf5, 0x21, 0x00


	//----- nvinfo : EIATTR_KPARAM_INFO
	.align		4
.L_37:
        /*0028*/ 	.byte	0x04, 0x17
        /*002a*/ 	.short	(.L_39 - .L_38)
.L_38:
        /*002c*/ 	.word	0x00000000
        /*0030*/ 	.short	0x0001
        /*0032*/ 	.short	0x0008
        /*0034*/ 	.byte	0x00, 0xf5, 0x21, 0x00


	//----- nvinfo : EIATTR_KPARAM_INFO
	.align		4
.L_39:
        /*0038*/ 	.byte	0x04, 0x17
        /*003a*/ 	.short	(.L_41 - .L_40)
.L_40:
        /*003c*/ 	.word	0x00000000
        /*0040*/ 	.short	0x0000
        /*0042*/ 	.short	0x0000
        /*0044*/ 	.byte	0x00, 0xf5, 0x21, 0x00


	//----- nvinfo : EIATTR_SPARSE_MMA_MASK
	.align		4
.L_41:
        /*0048*/ 	.byte	0x03, 0x50
        /*004a*/ 	.short	0x0000


	//----- nvinfo : EIATTR_MAXREG_COUNT
	.align		4
        /*004c*/ 	.byte	0x03, 0x1b
        /*004e*/ 	.short	0x00ff


	//----- nvinfo : EIATTR_MERCURY_ISA_VERSION
	.align		4
        /*0050*/ 	.byte	0x03, 0x5f
        /*0052*/ 	.short	0x0101


	//----- nvinfo : EIATTR_VRC_CTA_INIT_COUNT
	.align		4
        /*0054*/ 	.byte	0x02, 0x4a
	.zero		1
	.zero		1


	//----- nvinfo : EIATTR_EXIT_INSTR_OFFSETS
	.align		4
        /*0058*/ 	.byte	0x04, 0x1c
        /*005a*/ 	.short	(.L_43 - .L_42)


	//   ....[0]....
.L_42:
        /*005c*/ 	.word	0x00000090


	//   ....[1]....
        /*0060*/ 	.word	0x000003a0


	//   ....[2]....
        /*0064*/ 	.word	0x000005d0


	//----- nvinfo : EIATTR_CRS_STACK_SIZE
	.align		4
.L_43:
        /*0068*/ 	.byte	0x04, 0x1e
        /*006a*/ 	.short	(.L_45 - .L_44)
.L_44:
        /*006c*/ 	.word	0x00000000


	//----- nvinfo : EIATTR_CBANK_PARAM_SIZE
	.align		4
.L_45:
        /*0070*/ 	.byte	0x03, 0x19
        /*0072*/ 	.short	0x001c


	//----- nvinfo : EIATTR_PARAM_CBANK
	.align		4
        /*0074*/ 	.byte	0x04, 0x0a
        /*0076*/ 	.short	(.L_47 - .L_46)
	.align		4
.L_46:
        /*0078*/ 	.word	index@(.nv.constant0._Z17vector_add_kernelPKfS0_Pfi)
        /*007c*/ 	.short	0x0380
        /*007e*/ 	.short	0x001c


	//----- nvinfo : EIATTR_SW_WAR
	.align		4
.L_47:
        /*0080*/ 	.byte	0x04, 0x36
        /*0082*/ 	.short	(.L_49 - .L_48)
.L_48:
        /*0084*/ 	.word	0x00000008
.L_49:


//--------------------- .nv.callgraph             --------------------------
	.section	.nv.callgraph,"",@"SHT_CUDA_CALLGRAPH"
	.align	4
	.sectionentsize	8
	.align		4
        /*0000*/ 	.word	0x00000000
	.align		4
        /*0004*/ 	.word	0xffffffff
	.align		4
        /*0008*/ 	.word	0x00000000
	.align		4
        /*000c*/ 	.word	0xfffffffe
	.align		4
        /*0010*/ 	.word	0x00000000
	.align		4
        /*0014*/ 	.word	0xfffffffd
	.align		4
        /*0018*/ 	.word	0x00000000
	.align		4
        /*001c*/ 	.word	0xfffffffc


//--------------------- .text._Z24vector_add_kernel_memoryPKfS0_Pfii --------------------------
	.section	.text._Z24vector_add_kernel_memoryPKfS0_Pfii,"ax",@progbits
	.align	128
        .global         _Z24vector_add_kernel_memoryPKfS0_Pfii
        .type           _Z24vector_add_kernel_memoryPKfS0_Pfii,@function
        .size           _Z24vector_add_kernel_memoryPKfS0_Pfii,(.L_x_9 - _Z24vector_add_kernel_memoryPKfS0_Pfii)
        .other          _Z24vector_add_kernel_memoryPKfS0_Pfii,@"STO_CUDA_ENTRY STV_DEFAULT"
_Z24vector_add_kernel_memoryPKfS0_Pfii:
.text._Z24vector_add_kernel_memoryPKfS0_Pfii:
[----:B------:R-:W-:Y:S01]  /*0000*/  LDC R1, c[0x0][0x37c] ;  /* 0x0000df00ff017b82 */ /* 0x000fe20000000800 */
[----:B------:R-:W0:Y:S07]  /*0010*/  LDCU UR5, c[0x0][0x360] ;  /* 0x00006c00ff0577ac */ /* 0x000e2e0008000800 */
[----:B------:R-:W1:Y:S01]  /*0020*/  LDC.64 R2, c[0x0][0x398] ;  /* 0x0000e600ff027b82 */ /* 0x000e620000000a00 */
[----:B------:R-:W0:Y:S02]  /*0030*/  LDCU UR4, c[0x0][0x370] ;  /* 0x00006e00ff0477ac */ /* 0x000e240008000800 */
[----:B0-----:R-:W-:Y:S01]  /*0040*/  UIMAD UR4, UR5, UR4, URZ ;  /* 0x00000004050472a4 */ /* 0x001fe2000f8e02ff */
[----:B-1----:R-:W-:-:S05]  /*0050*/  IABS R8, R2 ;  /* 0x0000000200087213 */ /* 0x002fca0000000000 */
[----:B------:R-:W-:-:S05]  /*0060*/  IMAD R7, R3, UR4, RZ ;  /* 0x0000000403077c24 */ /* 0x000fca000f8e02ff */
[-C--:B------:R-:W-:Y:S02]  /*0070*/  IABS R9, R7.reuse ;  /* 0x0000000700097213 */ /* 0x080fe40000000000 */
[----:B------:R-:W-:Y:S02]  /*0080*/  IABS R10, R7 ;  /* 0x00000007000a7213 */ /* 0x000fe40000000000 */
[----:B------:R-:W0:Y:S01]  /*0090*/  I2F.RP R0, R9 ;  /* 0x0000000900007306 */ /* 0x000e220000209400 */
[----:B------:R-:W-:-:S04]  /*00a0*/  LOP3.LUT R2, R7, R2, RZ, 0x3c, !PT ;  /* 0x0000000207027212 */ /* 0x000fc800078e3cff */
[----:B------:R-:W-:-:S03]  /*00b0*/  ISETP.GE.AND P1, PT, R2, RZ, PT ;  /* 0x000000ff0200720c */ /* 0x000fc60003f26270 */
[----:B0-----:R-:W0:Y:S02]  /*00c0*/  MUFU.RCP R0, R0 ;  /* 0x0000000000007308 */ /* 0x001e240000001000 */
[----:B0-----:R-:W-:Y:S01]  /*00d0*/  VIADD R4, R0, 0xffffffe ;  /* 0x0ffffffe00047836 */ /* 0x001fe20000000000 */
[----:B------:R-:W-:-:S05]  /*00e0*/  IADD3 R0, PT, PT, RZ, -R10, RZ ;  /* 0x8000000aff007210 */ /* 0x000fca0007ffe0ff */
[----:B------:R0:W1:Y:S02]  /*00f0*/  F2I.FTZ.U32.TRUNC.NTZ R5, R4 ;  /* 0x0000000400057305 */ /* 0x000064000021f000 */
[----:B0-----:R-:W-:Y:S02]  /*0100*/  IMAD.MOV.U32 R4, RZ, RZ, RZ ;  /* 0x000000ffff047224 */ /* 0x001fe400078e00ff */
[----:B-1----:R-:W-:-:S04]  /*0110*/  IMAD.MOV R6, RZ, RZ, -R5 ;  /* 0x000000ffff067224 */ /* 0x002fc800078e0a05 */
[----:B------:R-:W-:Y:S01]  /*0120*/  IMAD R11, R6, R9, RZ ;  /* 0x00000009060b7224 */ /* 0x000fe200078e02ff */
[----:B------:R-:W-:-:S03]  /*0130*/  MOV R6, R8 ;  /* 0x0000000800067202 */ /* 0x000fc60000000f00 */
[----:B------:R-:W-:-:S06]  /*0140*/  IMAD.HI.U32 R5, R5, R11, R4 ;  /* 0x0000000b05057227 */ /* 0x000fcc00078e0004 */
[----:B------:R-:W-:-:S04]  /*0150*/  IMAD.HI.U32 R5, R5, R6, RZ ;  /* 0x0000000605057227 */ /* 0x000fc800078e00ff */
[----:B------:R-:W-:-:S05]  /*0160*/  IMAD R0, R5, R0, R6 ;  /* 0x0000000005007224 */ /* 0x000fca00078e0206 */
[----:B------:R-:W-:-:S13]  /*0170*/  ISETP.GT.U32.AND P2, PT, R9, R0, PT ;  /* 0x000000000900720c */ /* 0x000fda0003f44070 */
[----:B------:R-:W-:Y:S01]  /*0180*/  @!P2 IMAD.IADD R0, R0, 0x1, -R9 ;  /* 0x000000010000a824 */ /* 0x000fe200078e0a09 */
[----:B------:R-:W-:Y:S02]  /*0190*/  @!P2 IADD3 R5, PT, PT, R5, 0x1, RZ ;  /* 0x000000010505a810 */ /* 0x000fe40007ffe0ff */
[----:B------:R-:W-:Y:S02]  /*01a0*/  ISETP.NE.AND P2, PT, R7, RZ, PT ;  /* 0x000000ff0700720c */ /* 0x000fe40003f45270 */
[----:B------:R-:W-:-:S13]  /*01b0*/  ISETP.GE.U32.AND P0, PT, R0, R9, PT ;  /* 0x000000090000720c */ /* 0x000fda0003f06070 */
[----:B------:R-:W-:-:S05]  /*01c0*/  @P0 VIADD R5, R5, 0x1 ;  /* 0x0000000105050836 */ /* 0x000fca0000000000 */
[----:B------:R-:W-:-:S05]  /*01d0*/  MOV R14, R5 ;  /* 0x00000005000e7202 */ /* 0x000fca0000000f00 */
[----:B------:R-:W-:Y:S01]  /*01e0*/  @!P1 IMAD.MOV R14, RZ, RZ, -R14 ;  /* 0x000000ffff0e9224 */ /* 0x000fe200078e0a0e */
[----:B------:R-:W-:-:S04]  /*01f0*/  @!P2 LOP3.LUT R14, RZ, R7, RZ, 0x33, !PT ;  /* 0x00000007ff0ea212 */ /* 0x000fc800078e33ff */
[----:B------:R-:W-:-:S04]  /*0200*/  VIMNMX R3, PT, PT, R14, R3, PT ;  /* 0x000000030e037248 */ /* 0x000fc80003fe0100 */
[----:B------:R-:W-:-:S13]  /*0210*/  ISETP.GE.AND P0, PT, R3, 0x1, PT ;  /* 0x000000010300780c */ /* 0x000fda0003f06270 */
[----:B------:R-:W-:Y:S05]  /*0220*/  @!P0 EXIT ;  /* 0x000000000000894d */ /* 0x000fea0003800000 */
[----:B------:R-:W0:Y:S01]  /*0230*/  S2R R0, SR_CTAID.X ;  /* 0x0000000000007919 */ /* 0x000e220000002500 */
[----:B------:R-:W-:Y:S01]  /*0240*/  HFMA2 R15, -RZ, RZ, 0, 0 ;  /* 0x00000000ff0f7431 */ /* 0x000fe200000001ff */
[----:B------:R-:W1:Y:S01]  /*0250*/  LDCU.64 UR6, c[0x0][0x358] ;  /* 0x00006b00ff0677ac */ /* 0x000e620008000a00 */
[----:B------:R-:W0:Y:S02]  /*0260*/  S2R R3, SR_TID.X ;  /* 0x0000000000037919 */ /* 0x000e240000002100 */
[----:B01----:R-:W-:-:S07]  /*0270*/  IMAD R0, R0, UR5, R3 ;  /* 0x0000000500007c24 */ /* 0x003fce000f8e0203 */
.L_x_2:
[----:B0-----:R-:W0:Y:S01]  /*0280*/  LDCU UR5, c[0x0][0x39c] ;  /* 0x00007380ff0577ac */ /* 0x001e220008000800 */
[----:B------:R-:W1:Y:S01]  /*0290*/  LDC.64 R6, c[0x0][0x390] ;  /* 0x0000e400ff067b82 */ /* 0x000e620000000a00 */
[C---:B------:R-:W-:Y:S01]  /*02a0*/  IMAD R8, R15.reuse, UR4, R0 ;  /* 0x000000040f087c24 */ /* 0x040fe2000f8e0200 */
[----:B------:R-:W-:Y:S01]  /*02b0*/  BSSY.RECONVERGENT B0, `(.L_x_0) ;  /* 0x0000011000007945 */ /* 0x000fe20003800200 */
[----:B------:R-:W-:-:S05]  /*02c0*/  VIADD R15, R15, 0x1 ;  /* 0x000000010f0f7836 */ /* 0x000fca0000000000 */
[----:B------:R-:W2:Y:S01]  /*02d0*/  LDC.64 R4, c[0x0][0x380] ;  /* 0x0000e000ff047b82 */ /* 0x000ea20000000a00 */
[----:B------:R-:W-:-:S07]  /*02e0*/  ISETP.NE.AND P1, PT, R15, R14, PT ;  /* 0x0000000e0f00720c */ /* 0x000fce0003f25270 */
[----:B------:R-:W3:Y:S01]  /*02f0*/  LDC.64 R2, c[0x0][0x388] ;  /* 0x0000e200ff027b82 */ /* 0x000ee20000000a00 */
[----:B0-----:R-:W-:-:S05]  /*0300*/  IMAD R17, R8, UR5, RZ ;  /* 0x0000000508117c24 */ /* 0x001fca000f8e02ff */
[----:B------:R-:W-:-:S07]  /*0310*/  IADD3 R16, PT, PT, R17, UR5, RZ ;  /* 0x0000000511107c10 */ /* 0x000fce000fffe0ff */
.L_x_1:
[----:B---3--:R-:W-:-:S04]  /*0320*/  IMAD.WIDE R10, R17, 0x4, R2 ;  /* 0x00000004110a7825 */ /* 0x008fc800078e0202 */
[C---:B--2---:R-:W-:Y:S02]  /*0330*/  IMAD.WIDE R12, R17.reuse, 0x4, R4 ;  /* 0x00000004110c7825 */ /* 0x044fe400078e0204 */
[----:B------:R-:W2:Y:S04]  /*0340*/  LDG.E R11, desc[UR6][R10.64] ;  /* 0x000000060a0b7981 */ /* 0x000ea8000c1e1900 */
[----:B------:R-:W2:Y:S01]  /*0350*/  LDG.E R12, desc[UR6][R12.64] ;  /* 0x000000060c0c7981 */ /* 0x000ea2000c1e1900 */
[C---:B01----:R-:W-:Y:S01]  /*0360*/  IMAD.WIDE R8, R17.reuse, 0x4, R6 ;  /* 0x0000000411087825 */ /* 0x043fe200078e0206 */
[----:B------:R-:W-:-:S04]  /*0370*/  IADD3 R17, PT, PT, R17, 0x1, RZ ;  /* 0x0000000111117810 */ /* 0x000fc80007ffe0ff */
[----:B------:R-:W-:Y:S01]  /*0380*/  ISETP.GE.AND P0, PT, R17, R16, PT ;  /* 0x000000101100720c */ /* 0x000fe20003f06270 */
[----:B--2---:R-:W-:-:S05]  /*0390*/  FADD R19, R12, R11 ;  /* 0x0000000b0c137221 */ /* 0x004fca0000000000 */
[----:B------:R0:W-:Y:S07]  /*03a0*/  STG.E desc[UR6][R8.64], R19 ;  /* 0x0000001308007986 */ /* 0x0001ee000c101906 */
[----:B------:R-:W-:Y:S05]  /*03b0*/  @!P0 BRA `(.L_x_1) ;  /* 0xfffffffc00d88947 */ /* 0x000fea000383ffff */
[----:B------:R-:W-:Y:S05]  /*03c0*/  BSYNC.RECONVERGENT B0 ;  /* 0x0000000000007941 */ /* 0x000fea0003800200 */
.L_x_0:
[----:B------:R-:W-:Y:S05]  /*03d0*/  @P1 BRA `(.L_x_2) ;  /* 0xfffffffc00a81947 */ /* 0x000fea000383ffff */
[----:B------:R-:W-:Y:S05]  /*03e0*/  EXIT ;  /* 0x000000000000794d */ /* 0x000fea0003800000 */
.L_x_3:
[----:B------:R-:W-:-:S00]  /*03f0*/  BRA `(.L_x_3) ;  /* 0xfffffffc00fc7947 */ /* 0x000fc0000383ffff */
[----:B------:R-:W-:-:S00]  /*0400*/  NOP ;  /* 0x0000000000007918 */ /* 0x000fc00000000000 */
[----:B------:R-:W-:-:S00]  /*0410*/  NOP ;  /* 0x0000000000007918 */ /* 0x000fc00000000000 */
[----:B------:R-:W-:-:S00]  /*0420*/  NOP ;  /* 0x0000000000007918 */ /* 0x000fc00000000000 */
[----:B------:R-:W-:-:S00]  /*0430*/  NOP ;  /* 0x0000000000007918 */ /* 0x000fc00000000000 */
[----:B------:R-:W-:-:S00]  /*0440*/  NOP ;  /* 0x0000000000007918 */ /* 0x000fc00000000000 */
[----:B------:R-:W-:-:S00]  /*0450*/  NOP ;  /* 0x0000000000007918 */ /* 0x000fc00000000000 */
[----:B------:R-:W-:-:S00]  /*0460*/  NOP ;  /* 0x0000000000007918 */ /* 0x000fc00000000000 */
[----:B------:R-:W-:-:S00]  /*0470*/  NOP ;  /* 0x0000000000007918 */ /* 0x000fc00000000000 */
.L_x_9:


//--------------------- .text._Z17vector_add_kernelPKfS0_Pfi --------------------------
	.section	.text._Z17vector_add_kernelPKfS0_Pfi,"ax",@progbits
	.align	128
        .global         _Z17vector_add_kernelPKfS0_Pfi
        .type           _Z17vector_add_kernelPKfS0_Pfi,@function
        .size           _Z17vector_add_kernelPKfS0_Pfi,(.L_x_10 - _Z17vector_add_kernelPKfS0_Pfi)
        .other          _Z17vector_add_kernelPKfS0_Pfi,@"STO_CUDA_ENTRY STV_DEFAULT"
_Z17vector_add_kernelPKfS0_Pfi:
.text._Z17vector_add_kernelPKfS0_Pfi:
[----:B------:R-:W-:Y:S01]  /*0000*/  LDC R1, c[0x0][0x37c] ;  /* 0x0000df00ff017b82 */ /* 0x000fe20000000800 */
[----:B------:R-:W0:Y:S07]  /*0010*/  S2R R3, SR_TID.X ;  /* 0x0000000000037919 */ /* 0x000e2e0000002100 */
[----:B------:R-:W0:Y:S01]  /*0020*/  S2UR UR4, SR_CTAID.X ;  /* 0x00000000000479c3 */ /* 0x000e220000002500 */
[----:B------:R-:W1:Y:S07]  /*0030*/  LDCU UR6, c[0x0][0x398] ;  /* 0x00007300ff0677ac */ /* 0x000e6e0008000800 */
[----:B------:R-:W0:Y:S01]  /*0040*/  LDC R0, c[0x0][0x360] ;  /* 0x0000d800ff007b82 */ /* 0x000e220000000800 */
[----:B------:R-:W2:Y:S01]  /*0050*/  LDCU UR5, c[0x0][0x370] ;  /* 0x00006e00ff0577ac */ /* 0x000ea20008000800 */
[----:B0-----:R-:W-:-:S02]  /*0060*/  IMAD R3, R0, UR4, R3 ;  /* 0x0000000400037c24 */ /* 0x001fc4000f8e0203 */
[----:B--2---:R-:W-:-:S03]  /*0070*/  IMAD R0, R0, UR5, RZ ;  /* 0x0000000500007c24 */ /* 0x004fc6000f8e02ff */
[----:B-1----:R-:W-:-:S13]  /*0080*/  ISETP.GE.AND P0, PT, R3, UR6, PT ;  /* 0x0000000603007c0c */ /* 0x002fda000bf06270 */
[----:B------:R-:W-:Y:S05]  /*0090*/  @P0 EXIT ;  /* 0x000000000000094d */ /* 0x000fea0003800000 */
[----:B------:R-:W0:Y:S01]  /*00a0*/  I2F.U32.RP R8, R0 ;  /* 0x0000000000087306 */ /* 0x000e220000209000 */
[----:B------:R-:W-:Y:S01]  /*00b0*/  IADD3 R2, PT, PT, R0, R3, RZ ;  /* 0x0000000300027210 */ /* 0x000fe20007ffe0ff */
[----:B------:R-:W1:Y:S01]  /*00c0*/  LDCU.64 UR4, c[0x0][0x358] ;  /* 0x00006b00ff0477ac */ /* 0x000e620008000a00 */
[----:B------:R-:W-:Y:S01]  /*00d0*/  IADD3 R9, PT, PT, RZ, -R0, RZ ;  /* 0x80000000ff097210 */ /* 0x000fe20007ffe0ff */
[----:B------:R-:W-:Y:S01]  /*00e0*/  BSSY.RECONVERGENT B0, `(.L_x_4) ;  /* 0x000002b000007945 */ /* 0x000fe20003800200 */
[C---:B------:R-:W-:Y:S02]  /*00f0*/  ISETP.GE.AND P0, PT, R2.reuse, UR6, PT ;  /* 0x0000000602007c0c */ /* 0x040fe4000bf06270 */
[----:B------:R-:W-:Y:S02]  /*0100*/  VIMNMX R7, PT, PT, R2, UR6, !PT ;  /* 0x0000000602077c48 */ /* 0x000fe4000ffe0100 */
[----:B------:R-:W-:Y:S02]  /*0110*/  SEL R6, RZ, 0x1, P0 ;  /* 0x00000001ff067807 */ /* 0x000fe40000000000 */
[----:B------:R-:W-:-:S02]  /*0120*/  ISETP.NE.U32.AND P2, PT, R0, RZ, PT ;  /* 0x000000ff0000720c */ /* 0x000fc40003f45070 */
[----:B------:R-:W-:Y:S01]  /*0130*/  IADD3 R7, PT, PT, R7, -R2, -R6 ;  /* 0x8000000207077210 */ /* 0x000fe20007ffe806 */
[----:B0-----:R-:W0:Y:S02]  /*0140*/  MUFU.RCP R8, R8 ;  /* 0x0000000800087308 */ /* 0x001e240000001000 */
[----:B0-----:R-:W-:-:S06]  /*0150*/  IADD3 R4, PT, PT, R8, 0xffffffe, RZ ;  /* 0x0ffffffe08047810 */ /* 0x001fcc0007ffe0ff */
[----:B------:R0:W2:Y:S02]  /*0160*/  F2I.FTZ.U32.TRUNC.NTZ R5, R4 ;  /* 0x0000000400057305 */ /* 0x0000a4000021f000 */
[----:B0-----:R-:W-:Y:S02]  /*0170*/  HFMA2 R4, -RZ, RZ, 0, 0 ;  /* 0x00000000ff047431 */ /* 0x001fe400000001ff */
[----:B--2---:R-:W-:-:S04]  /*0180*/  IMAD R9, R9, R5, RZ ;  /* 0x0000000509097224 */ /* 0x004fc800078e02ff */
[----:B------:R-:W-:-:S06]  /*0190*/  IMAD.HI.U32 R8, R5, R9, R4 ;  /* 0x0000000905087227 */ /* 0x000fcc00078e0004 */
[----:B------:R-:W-:-:S05]  /*01a0*/  IMAD.HI.U32 R5, R8, R7, RZ ;  /* 0x0000000708057227 */ /* 0x000fca00078e00ff */
[----:B------:R-:W-:-:S05]  /*01b0*/  IADD3 R2, PT, PT, -R5, RZ, RZ ;  /* 0x000000ff05027210 */ /* 0x000fca0007ffe1ff */
[----:B------:R-:W-:-:S05]  /*01c0*/  IMAD R7, R0, R2, R7 ;  /* 0x0000000200077224 */ /* 0x000fca00078e0207 */
[----:B------:R-:W-:-:S13]  /*01d0*/  ISETP.GE.U32.AND P0, PT, R7, R0, PT ;  /* 0x000000000700720c */ /* 0x000fda0003f06070 */
[----:B------:R-:W-:Y:S02]  /*01e0*/  @P0 IADD3 R7, PT, PT, -R0, R7, RZ ;  /* 0x0000000700070210 */ /* 0x000fe40007ffe1ff */
[----:B------:R-:W-:Y:S02]  /*01f0*/  @P0 IADD3 R5, PT, PT, R5, 0x1, RZ ;  /* 0x0000000105050810 */ /* 0x000fe40007ffe0ff */
[----:B------:R-:W-:-:S13]  /*0200*/  ISETP.GE.U32.AND P1, PT, R7, R0, PT ;  /* 0x000000000700720c */ /* 0x000fda0003f26070 */
[----:B------:R-:W-:Y:S02]  /*0210*/  @P1 IADD3 R5, PT, PT, R5, 0x1, RZ ;  /* 0x0000000105051810 */ /* 0x000fe40007ffe0ff */
[----:B------:R-:W-:-:S04]  /*0220*/  @!P2 LOP3.LUT R5, RZ, R0, RZ, 0x33, !PT ;  /* 0x00000000ff05a212 */ /* 0x000fc800078e33ff */
[----:B------:R-:W-:-:S04]  /*0230*/  IADD3 R2, PT, PT, R6, R5, RZ ;  /* 0x0000000506027210 */ /* 0x000fc80007ffe0ff */
[C---:B------:R-:W-:Y:S02]  /*0240*/  LOP3.LUT R4, R2.reuse, 0x3, RZ, 0xc0, !PT ;  /* 0x0000000302047812 */ /* 0x040fe400078ec0ff */
[----:B------:R-:W-:Y:S02]  /*0250*/  ISETP.GE.U32.AND P1, PT, R2, 0x3, PT ;  /* 0x000000030200780c */ /* 0x000fe40003f26070 */
[----:B------:R-:W-:-:S13]  /*0260*/  ISETP.NE.AND P0, PT, R4, 0x3, PT ;  /* 0x000000030400780c */ /* 0x000fda0003f05270 */
[----:B-1----:R-:W-:Y:S05]  /*0270*/  @!P0 BRA `(.L_x_5) ;  /* 0x0000000000448947 */ /* 0x002fea0003800000 */
[----:B------:R-:W0:Y:S01]  /*0280*/  LDC.64 R4, c[0x0][0x390] ;  /* 0x0000e400ff047b82 */ /* 0x000e220000000a00 */
[----:B------:R-:W-:-:S04]  /*0290*/  IADD3 R2, PT, PT, R2, 0x1, RZ ;  /* 0x0000000102027810 */ /* 0x000fc80007ffe0ff */
[----:B------:R-:W-:-:S03]  /*02a0*/  LOP3.LUT R2, R2, 0x3, RZ, 0xc0, !PT ;  /* 0x0000000302027812 */ /* 0x000fc600078ec0ff */
[----:B------:R-:W1:Y:S01]  /*02b0*/  LDC.64 R6, c[0x0][0x380] ;  /* 0x0000e000ff067b82 */ /* 0x000e620000000a00 */
[----:B------:R-:W-:-:S07]  /*02c0*/  IADD3 R2, PT, PT, -R2, RZ, RZ ;  /* 0x000000ff02027210 */ /* 0x000fce0007ffe1ff */
[----:B------:R-:W2:Y:S02]  /*02d0*/  LDC.64 R8, c[0x0][0x388] ;  /* 0x0000e200ff087b82 */ /* 0x000ea40000000a00 */
.L_x_6:
[----:B--2---:R-:W-:-:S04]  /*02e0*/  IMAD.WIDE R12, R3, 0x4, R8 ;  /* 0x00000004030c7825 */ /* 0x004fc800078e0208 */
[C---:B-1----:R-:W-:Y:S02]  /*02f0*/  IMAD.WIDE R14, R3.reuse, 0x4, R6 ;  /* 0x00000004030e7825 */ /* 0x042fe400078e0206 */
[----:B------:R-:W2:Y:S04]  /*0300*/  LDG.E R13, desc[UR4][R12.64] ;  /* 0x000000040c0d7981 */ /* 0x000ea8000c1e1900 */
[----:B------:R-:W2:Y:S01]  /*0310*/  LDG.E R14, desc[UR4][R14.64] ;  /* 0x000000040e0e7981 */ /* 0x000ea2000c1e1900 */
[----:B0--3--:R-:W-:Y:S01]  /*0320*/  IMAD.WIDE R10, R3, 0x4, R4 ;  /* 0x00000004030a7825 */ /* 0x009fe200078e0204 */
[----:B------:R-:W-:Y:S02]  /*0330*/  IADD3 R2, PT, PT, R2, 0x1, RZ ;  /* 0x0000000102027810 */ /* 0x000fe40007ffe0ff */
[----:B------:R-:W-:-:S02]  /*0340*/  IADD3 R3, PT, PT, R0, R3, RZ ;  /* 0x0000000300037210 */ /* 0x000fc40007ffe0ff */
[----:B------:R-:W-:Y:S01]  /*0350*/  ISETP.NE.AND P0, PT, R2, RZ, PT ;  /* 0x000000ff0200720c */ /* 0x000fe20003f05270 */
[----:B--2---:R-:W-:-:S05]  /*0360*/  FADD R17, R14, R13 ;  /* 0x0000000d0e117221 */ /* 0x004fca0000000000 */
[----:B------:R3:W-:Y:S07]  /*0370*/  STG.E desc[UR4][R10.64], R17 ;  /* 0x000000110a007986 */ /* 0x0007ee000c101904 */
[----:B------:R-:W-:Y:S05]  /*0380*/  @P0 BRA `(.L_x_6) ;  /* 0xfffffffc00d40947 */ /* 0x000fea000383ffff */
.L_x_5:
[----:B------:R-:W-:Y:S05]  /*0390*/  BSYNC.RECONVERGENT B0 ;  /* 0x0000000000007941 */ /* 0x000fea0003800200 */
.L_x_4:
[----:B------:R-:W-:Y:S05]  /*03a0*/  @!P1 EXIT ;  /* 0x000000000000994d */ /* 0x000fea0003800000 */
.L_x_7:
[----:B------:R-:W3:Y:S08]  /*03b0*/  LDC.64 R4, c[0x0][0x380] ;  /* 0x0000e000ff047b82 */ /* 0x000ef00000000a00 */
[----:B------:R-:W0:Y:S01]  /*03c0*/  LDC.64 R6, c[0x0][0x388] ;  /* 0x0000e200ff067b82 */ /* 0x000e220000000a00 */
[----:B---3--:R-:W-:-:S07]  /*03d0*/  IMAD.WIDE R10, R3, 0x4, R4 ;  /* 0x00000004030a7825 */ /* 0x008fce00078e0204 */
[----:B------:R-:W1:Y:S01]  /*03e0*/  LDC.64 R4, c[0x0][0x390] ;  /* 0x0000e400ff047b82 */ /* 0x000e620000000a00 */
[----:B--2---:R-:W2:Y:S01]  /*03f0*/  LDG.E R2, desc[UR4][R10.64] ;  /* 0x000000040a027981 */ /* 0x004ea2000c1e1900 */
[----:B0-----:R-:W-:-:S05]  /*0400*/  IMAD.WIDE R12, R3, 0x4, R6 ;  /* 0x00000004030c7825 */ /* 0x001fca00078e0206 */
[----:B------:R-:W2:Y:S01]  /*0410*/  LDG.E R7, desc[UR4][R12.64] ;  /* 0x000000040c077981 */ /* 0x000ea2000c1e1900 */
[----:B-1----:R-:W-:-:S04]  /*0420*/  IMAD.WIDE R16, R3, 0x4, R4 ;  /* 0x0000000403107825 */ /* 0x002fc800078e0204 */
[----:B------:R-:W-:-:S04]  /*0430*/  IMAD.WIDE R4, R0, 0x4, R10 ;  /* 0x0000000400047825 */ /* 0x000fc800078e020a */
[----:B--2---:R-:W-:Y:S01]  /*0440*/  FADD R19, R2, R7 ;  /* 0x0000000702137221 */ /* 0x004fe20000000000 */
[----:B------:R-:W-:-:S04]  /*0450*/  IMAD.WIDE R6, R0, 0x4, R12 ;  /* 0x0000000400067825 */ /* 0x000fc800078e020c */
[----:B------:R0:W-:Y:S04]  /*0460*/  STG.E desc[UR4][R16.64], R19 ;  /* 0x0000001310007986 */ /* 0x0001e8000c101904 */
[----:B------:R-:W2:Y:S04]  /*0470*/  LDG.E R2, desc[UR4][R4.64] ;  /* 0x0000000404027981 */ /* 0x000ea8000c1e1900 */
[----:B------:R-:W2:Y:S01]  /*0480*/  LDG.E R15, desc[UR4][R6.64] ;  /* 0x00000004060f7981 */ /* 0x000ea2000c1e1900 */
[----:B------:R-:W-:-:S04]  /*0490*/  IMAD.WIDE R8, R0, 0x4, R16 ;  /* 0x0000000400087825 */ /* 0x000fc800078e0210 */
[----:B------:R-:W-:-:S04]  /*04a0*/  IMAD.WIDE R10, R0, 0x4, R4 ;  /* 0x00000004000a7825 */ /* 0x000fc800078e0204 */
[----:B------:R-:W-:-:S04]  /*04b0*/  IMAD.WIDE R12, R0, 0x4, R6 ;  /* 0x00000004000c7825 */ /* 0x000fc800078e0206 */
[----:B--2---:R-:W-:-:S05]  /*04c0*/  FADD R21, R2, R15 ;  /* 0x0000000f02157221 */ /* 0x004fca0000000000 */
        /* <DEDUP_REMOVED lines=8> */
[----:B------:R-:W1:Y:S04]  /*0550*/  LDG.E R4, desc[UR4][R4.64] ;  /* 0x0000000404047981 */ /* 0x000e68000c1e1900 */
[----:B------:R-:W1:Y:S01]  /*0560*/  LDG.E R7, desc[UR4][R6.64] ;  /* 0x0000000406077981 */ /* 0x000e62000c1e1900 */
[C---:B0-----:R-:W-:Y:S01]  /*0570*/  IMAD.WIDE R16, R0.reuse, 0x4, R14 ;  /* 0x0000000400107825 */ /* 0x041fe200078e020e */
[----:B------:R-:W-:-:S04]  /*0580*/  LEA R3, R0, R3, 0x2 ;  /* 0x0000000300037211 */ /* 0x000fc800078e10ff */
[----:B------:R-:W-:Y:S01]  /*0590*/  ISETP.GE.AND P0, PT, R3, UR6, PT ;  /* 0x0000000603007c0c */ /* 0x000fe2000bf06270 */
[----:B-1----:R-:W-:-:S05]  /*05a0*/  FADD R9, R4, R7 ;  /* 0x0000000704097221 */ /* 0x002fca0000000000 */
[----:B------:R2:W-:Y:S07]  /*05b0*/  STG.E desc[UR4][R16.64], R9 ;  /* 0x0000000910007986 */ /* 0x0005ee000c101904 */
[----:B------:R-:W-:Y:S05]  /*05c0*/  @!P0 BRA `(.L_x_7) ;  /* 0xfffffffc00788947 */ /* 0x000fea000383ffff */
[----:B------:R-:W-:Y:S05]  /*05d0*/  EXIT ;  /* 0x000000000000794d */ /* 0x000fea0003800000 */
.L_x_8:
        /* <DEDUP_REMOVED lines=10> */
.L_x_10:


//--------------------- .nv.shared.reserved.0     --------------------------
	.section	.nv.shared.reserved.0,"aw",@nobits
	.weak		__nv_reservedSMEM_offset_0_alias
	.size		__nv_reservedSMEM_offset_0_alias, 0, 64
	.other		__nv_reservedSMEM_offset_0_alias,@"STO_CUDA_RESERVED_SHARED STV_DEFAULT"
__nv_reservedSMEM_offset_0_alias:
	.zero		0
	.zero		64


//--------------------- .nv.constant0._Z24vector_add_kernel_memoryPKfS0_Pfii --------------------------
	.section	.nv.constant0._Z24vector_add_kernel_memoryPKfS0_Pfii,"a",@progbits
	.sectionflags	@""
	.align	4
.nv.constant0._Z24vector_add_kernel_memoryPKfS0_Pfii:
	.zero		928


//--------------------- .nv.constant0._Z17vector_add_kernelPKfS0_Pfi --------------------------
	.section	.nv.constant0._Z17vector_add_kernelPKfS0_Pfi,"a",@progbits
	.sectionflags	@""
	.align	4
.nv.constant0._Z17vector_add_kernelPKfS0_Pfi:
	.zero		924


//--------------------- SYMBOLS --------------------------

	.type		.nv.reservedSmem.offset0,@object
	.size		.nv.reservedSmem.offset0,0x4
